	.headerflags	@"EF_CUDA_TEXMODE_UNIFIED EF_CUDA_64BIT_ADDRESS EF_CUDA_ACCELERATORS EF_CUDA_SM90 EF_CUDA_VIRTUAL_SM(EF_CUDA_SM90)"
	.elftype	@"ET_EXEC"


//--------------------- .nv.info                  --------------------------
	.section	.nv.info,"",@"SHT_CUDA_INFO"
	.align	4


	//----- nvinfo : EIATTR_REGCOUNT
	.align		4
        /*0000*/ 	.byte	0x04, 0x2f
        /*0002*/ 	.short	(.L_3 - .L_2)
	.align		4
.L_2:
        /*0004*/ 	.word	index@(triton_poi_fused__native_batch_norm_legit_no_training_convolution_leaky_relu_leaky_relu_backward_0)
        /*0008*/ 	.word	0x0000001b


	//----- nvinfo : EIATTR_MIN_STACK_SIZE
	.align		4
.L_3:
        /*000c*/ 	.byte	0x04, 0x12
        /*000e*/ 	.short	(.L_5 - .L_4)
	.align		4
.L_4:
        /*0010*/ 	.word	index@(triton_poi_fused__native_batch_norm_legit_no_training_convolution_leaky_relu_leaky_relu_backward_0)
        /*0014*/ 	.word	0x00000000


	//----- nvinfo : EIATTR_FRAME_SIZE
	.align		4
.L_5:
        /*0018*/ 	.byte	0x04, 0x11
        /*001a*/ 	.short	(.L_7 - .L_6)
	.align		4
.L_6:
        /*001c*/ 	.word	index@(triton_poi_fused__native_batch_norm_legit_no_training_convolution_leaky_relu_leaky_relu_backward_0)
        /*0020*/ 	.word	0x00000000


	//----- nvinfo : EIATTR_MIN_STACK_SIZE
	.align		4
.L_7:
        /*0024*/ 	.byte	0x04, 0x12
        /*0026*/ 	.short	(.L_9 - .L_8)
	.align		4
.L_8:
        /*0028*/ 	.word	index@(triton_poi_fused__native_batch_norm_legit_no_training_convolution_leaky_relu_leaky_relu_backward_0)
        /*002c*/ 	.word	0x00000000
.L_9:


//--------------------- .nv.info.triton_poi_fused__native_batch_norm_legit_no_training_convolution_leaky_relu_leaky_relu_backward_0 --------------------------
	.section	.nv.info.triton_poi_fused__native_batch_norm_legit_no_training_convolution_leaky_relu_leaky_relu_backward_0,"",@"SHT_CUDA_INFO"
	.sectionflags	@""
	.align	4


	//----- nvinfo : EIATTR_CUDA_API_VERSION
	.align		4
        /*0000*/ 	.byte	0x04, 0x37
        /*0002*/ 	.short	(.L_11 - .L_10)
.L_10:
        /*0004*/ 	.word	0x0000007c


	//----- nvinfo : EIATTR_KPARAM_INFO
	.align		4
.L_11:
        /*0008*/ 	.byte	0x04, 0x17
        /*000a*/ 	.short	(.L_13 - .L_12)
.L_12:
        /*000c*/ 	.word	0x00000000
        /*0010*/ 	.short	0x0008
        /*0012*/ 	.short	0x0040
        /*0014*/ 	.byte	0x00, 0xf0, 0x11, 0x00


	//----- nvinfo : EIATTR_KPARAM_INFO
	.align		4
.L_13:
        /*0018*/ 	.byte	0x04, 0x17
        /*001a*/ 	.short	(.L_15 - .L_14)
.L_14:
        /*001c*/ 	.word	0x00000000
        /*0020*/ 	.short	0x0007
        /*0022*/ 	.short	0x0038
        /*0024*/ 	.byte	0x00, 0xf4, 0x21, 0x00


	//----- nvinfo : EIATTR_KPARAM_INFO
	.align		4
.L_15:
        /*0028*/ 	.byte	0x04, 0x17
        /*002a*/ 	.short	(.L_17 - .L_16)
.L_16:
        /*002c*/ 	.word	0x00000000
        /*0030*/ 	.short	0x0006
        /*0032*/ 	.short	0x0030
        /*0034*/ 	.byte	0x00, 0xf4, 0x21, 0x00


	//----- nvinfo : EIATTR_KPARAM_INFO
	.align		4
.L_17:
        /*0038*/ 	.byte	0x04, 0x17
        /*003a*/ 	.short	(.L_19 - .L_18)
.L_18:
        /*003c*/ 	.word	0x00000000
        /*0040*/ 	.short	0x0005
        /*0042*/ 	.short	0x0028
        /*0044*/ 	.byte	0x00, 0xf4, 0x21, 0x00


	//----- nvinfo : EIATTR_KPARAM_INFO
	.align		4
.L_19:
        /*0048*/ 	.byte	0x04, 0x17
        /*004a*/ 	.short	(.L_21 - .L_20)
.L_20:
        /*004c*/ 	.word	0x00000000
        /*0050*/ 	.short	0x0004
        /*0052*/ 	.short	0x0020
        /*0054*/ 	.byte	0x00, 0xf4, 0x21, 0x00


	//----- nvinfo : EIATTR_KPARAM_INFO
	.align		4
.L_21:
        /*0058*/ 	.byte	0x04, 0x17
        /*005a*/ 	.short	(.L_23 - .L_22)
.L_22:
        /*005c*/ 	.word	0x00000000
        /*0060*/ 	.short	0x0003
        /*0062*/ 	.short	0x0018
        /*0064*/ 	.byte	0x00, 0xf4, 0x21, 0x00


	//----- nvinfo : EIATTR_KPARAM_INFO
	.align		4
.L_23:
        /*0068*/ 	.byte	0x04, 0x17
        /*006a*/ 	.short	(.L_25 - .L_24)
.L_24:
        /*006c*/ 	.word	0x00000000
        /*0070*/ 	.short	0x0002
        /*0072*/ 	.short	0x0010
        /*0074*/ 	.byte	0x00, 0xf4, 0x21, 0x00


	//----- nvinfo : EIATTR_KPARAM_INFO
	.align		4
.L_25:
        /*0078*/ 	.byte	0x04, 0x17
        /*007a*/ 	.short	(.L_27 - .L_26)
.L_26:
        /*007c*/ 	.word	0x00000000
        /*0080*/ 	.short	0x0001
        /*0082*/ 	.short	0x0008
        /*0084*/ 	.byte	0x00, 0xf4, 0x21, 0x00


	//----- nvinfo : EIATTR_KPARAM_INFO
	.align		4
.L_27:
        /*0088*/ 	.byte	0x04, 0x17
        /*008a*/ 	.short	(.L_29 - .L_28)
.L_28:
        /*008c*/ 	.word	0x00000000
        /*0090*/ 	.short	0x0000
        /*0092*/ 	.short	0x0000
        /*0094*/ 	.byte	0x00, 0xf4, 0x21, 0x00


	//----- nvinfo : EIATTR_SPARSE_MMA_MASK
	.align		4
.L_29:
        /*0098*/ 	.byte	0x03, 0x50
        /*009a*/ 	.short	0x0000


	//----- nvinfo : EIATTR_MAXREG_COUNT
	.align		4
        /*009c*/ 	.byte	0x03, 0x1b
        /*009e*/ 	.short	0x00ff


	//----- nvinfo : EIATTR_EXIT_INSTR_OFFSETS
	.align		4
        /*00a0*/ 	.byte	0x04, 0x1c
        /*00a2*/ 	.short	(.L_31 - .L_30)


	//   ....[0]....
.L_30:
        /*00a4*/ 	.word	0x000005d0


	//   ....[1]....
        /*00a8*/ 	.word	0x000005f0


	//----- nvinfo : EIATTR_REQNTID
	.align		4
.L_31:
        /*00ac*/ 	.byte	0x04, 0x10
        /*00ae*/ 	.short	(.L_33 - .L_32)
.L_32:
        /*00b0*/ 	.word	0x00000080
        /*00b4*/ 	.word	0x00000001
        /*00b8*/ 	.word	0x00000001


	//----- nvinfo : EIATTR_CBANK_PARAM_SIZE
	.align		4
.L_33:
        /*00bc*/ 	.byte	0x03, 0x19
        /*00be*/ 	.short	0x0044


	//----- nvinfo : EIATTR_PARAM_CBANK
	.align		4
        /*00c0*/ 	.byte	0x04, 0x0a
        /*00c2*/ 	.short	(.L_35 - .L_34)
	.align		4
.L_34:
        /*00c4*/ 	.word	index@(.nv.constant0.triton_poi_fused__native_batch_norm_legit_no_training_convolution_leaky_relu_leaky_relu_backward_0)
        /*00c8*/ 	.short	0x0210
        /*00ca*/ 	.short	0x0044


	//----- nvinfo : EIATTR_SW_WAR
	.align		4
.L_35:
        /*00cc*/ 	.byte	0x04, 0x36
        /*00ce*/ 	.short	(.L_37 - .L_36)
.L_36:
        /*00d0*/ 	.word	0x00000008
.L_37:


//--------------------- .nv.callgraph             --------------------------
	.section	.nv.callgraph,"",@"SHT_CUDA_CALLGRAPH"
	.align	4
	.sectionentsize	8
	.align		4
        /*0000*/ 	.word	0x00000000
	.align		4
        /*0004*/ 	.word	0xffffffff
	.align		4
        /*0008*/ 	.word	0x00000000
	.align		4
        /*000c*/ 	.word	0xfffffffe
	.align		4
        /*0010*/ 	.word	0x00000000
	.align		4
        /*0014*/ 	.word	0xfffffffd
	.align		4
        /*0018*/ 	.word	0x00000000
	.align		4
        /*001c*/ 	.word	0xfffffffc


//--------------------- .nv.constant4             --------------------------
	.section	.nv.constant4,"a",@progbits
	.align	8
	.align		8
.nv.constant4:
        /*0000*/ 	.dword	_$_str
	.align		8
        /*0008*/ 	.dword	_$_str_$_2


//--------------------- .text.triton_poi_fused__native_batch_norm_legit_no_training_convolution_leaky_relu_leaky_relu_backward_0 --------------------------
	.section	.text.triton_poi_fused__native_batch_norm_legit_no_training_convolution_leaky_relu_leaky_relu_backward_0,"ax",@progbits
	.align	128
        .global         triton_poi_fused__native_batch_norm_legit_no_training_convolution_leaky_relu_leaky_relu_backward_0
        .type           triton_poi_fused__native_batch_norm_legit_no_training_convolution_leaky_relu_leaky_relu_backward_0,@function
        .size           triton_poi_fused__native_batch_norm_legit_no_training_convolution_leaky_relu_leaky_relu_backward_0,(.L_x_1 - triton_poi_fused__native_batch_norm_legit_no_training_convolution_leaky_relu_leaky_relu_backward_0)
        .other          triton_poi_fused__native_batch_norm_legit_no_training_convolution_leaky_relu_leaky_relu_backward_0,@"STO_CUDA_ENTRY STV_DEFAULT"
triton_poi_fused__native_batch_norm_legit_no_training_convolution_leaky_relu_leaky_relu_backward_0:
.text.triton_poi_fused__native_batch_norm_legit_no_training_convolution_leaky_relu_leaky_relu_backward_0:
[----:B------:R-:W0:Y:S01]  /*0000*/  LDC R1, c[0x0][0x28] ;  /* 0x00000a00ff017b82 */ /* 0x000e220000000800 */
[----:B------:R-:W1:Y:S01]  /*0010*/  S2R R0, SR_TID.X ;  /* 0x0000000000007919 */ /* 0x000e620000002100 */
[----:B------:R-:W-:-:S06]  /*0020*/  HFMA2.MMA R2, -RZ, RZ, 0, 0 ;  /* 0x00000000ff027435 */ /* 0x000fcc00000001ff */
[----:B------:R-:W2:Y:S01]  /*0030*/  LDC.64 R12, c[0x0][0x228] ;  /* 0x00008a00ff0c7b82 */ /* 0x000ea20000000a00 */
[----:B------:R-:W-:Y:S01]  /*0040*/  IMAD.MOV.U32 R20, RZ, RZ, RZ ;  /* 0x000000ffff147224 */ /* 0x000fe200078e00ff */
[----:B------:R-:W3:Y:S01]  /*0050*/  S2R R3, SR_CTAID.X ;  /* 0x0000000000037919 */ /* 0x000ee20000002500 */
[----:B------:R-:W-:-:S05]  /*0060*/  ULDC.64 UR4, c[0x0][0x208] ;  /* 0x0000820000047ab9 */ /* 0x000fca0000000a00 */
[----:B------:R-:W4:Y:S08]  /*0070*/  LDC.64 R8, c[0x0][0x210] ;  /* 0x00008400ff087b82 */ /* 0x000f300000000a00 */
[----:B------:R-:W5:Y:S08]  /*0080*/  LDC.64 R16, c[0x0][0x218] ;  /* 0x00008600ff107b82 */ /* 0x000f700000000a00 */
[----:B------:R-:W2:Y:S08]  /*0090*/  LDC.64 R14, c[0x0][0x220] ;  /* 0x00008800ff0e7b82 */ /* 0x000eb00000000a00 */
[----:B------:R-:W4:Y:S01]  /*00a0*/  LDC.64 R10, c[0x0][0x230] ;  /* 0x00008c00ff0a7b82 */ /* 0x000f220000000a00 */
[----:B-1----:R-:W-:-:S02]  /*00b0*/  SHF.L.U32 R0, R0, 0x1, RZ ;  /* 0x0000000100007819 */ /* 0x002fc400000006ff */
[----:B------:R-:W-:Y:S02]  /*00c0*/  CS2R R18, SRZ ;  /* 0x0000000000127805 */ /* 0x000fe4000001ff00 */
[----:B------:R-:W-:Y:S01]  /*00d0*/  CS2R R6, SRZ ;  /* 0x0000000000067805 */ /* 0x000fe2000001ff00 */
[----:B------:R-:W-:Y:S01]  /*00e0*/  HFMA2.MMA R24, -RZ, RZ, 0, 0 ;  /* 0x00000000ff187435 */ /* 0x000fe200000001ff */
[----:B------:R-:W-:Y:S02]  /*00f0*/  LOP3.LUT R0, R0, 0xfe, RZ, 0xc0, !PT ;  /* 0x000000fe00007812 */ /* 0x000fe400078ec0ff */
[----:B------:R-:W-:Y:S01]  /*0100*/  CS2R R22, SRZ ;  /* 0x0000000000167805 */ /* 0x000fe2000001ff00 */
[----:B------:R-:W-:Y:S01]  /*0110*/  ULDC.64 UR6, c[0x0][0x248] ;  /* 0x0000920000067ab9 */ /* 0x000fe20000000a00 */
[----:B---3--:R-:W-:-:S04]  /*0120*/  LEA R3, R3, R0, 0x8 ;  /* 0x0000000003037211 */ /* 0x008fc800078e40ff */
[C---:B------:R-:W-:Y:S01]  /*0130*/  ISETP.GE.AND P0, PT, R3.reuse, 0xe100, PT ;  /* 0x0000e1000300780c */ /* 0x040fe20003f06270 */
[----:B------:R-:W-:-:S05]  /*0140*/  IMAD.HI R2, R3, -0x6e5d4c3b, R2 ;  /* 0x91a2b3c503027827 */ /* 0x000fca00078e0202 */
[----:B------:R-:W-:-:S04]  /*0150*/  SHF.R.U32.HI R5, RZ, 0x1f, R2 ;  /* 0x0000001fff057819 */ /* 0x000fc80000011602 */
[----:B------:R-:W-:Y:S02]  /*0160*/  LEA.HI.SX32 R2, R2, R5, 0x15 ;  /* 0x0000000502027211 */ /* 0x000fe400078faaff */
[----:B------:R-:W1:Y:S02]  /*0170*/  LDC.64 R4, c[0x0][0x238] ;  /* 0x00008e00ff047b82 */ /* 0x000e640000000a00 */
[----:B------:R-:W-:-:S04]  /*0180*/  LEA.HI R0, R2, R2, RZ, 0x2 ;  /* 0x0000000202007211 */ /* 0x000fc800078f10ff */
[----:B------:R-:W-:Y:S02]  /*0190*/  LOP3.LUT R21, R0, 0xfffffffc, RZ, 0xc0, !PT ;  /* 0xfffffffc00157812 */ /* 0x000fe400078ec0ff */
[----:B------:R-:W-:Y:S02]  /*01a0*/  MOV R0, RZ ;  /* 0x000000ff00007202 */ /* 0x000fe40000000f00 */
[----:B------:R-:W-:-:S05]  /*01b0*/  IADD3 R21, R2, -R21, RZ ;  /* 0x8000001502157210 */ /* 0x000fca0007ffe0ff */
[----:B--2---:R-:W-:-:S05]  /*01c0*/  IMAD.WIDE R12, R21, 0x4, R12 ;  /* 0x00000004150c7825 */ /* 0x004fca00078e020c */
[----:B------:R-:W2:Y:S04]  /*01d0*/  @!P0 LDG.E.EL R20, desc[UR4][R12.64] ;  /* 0x000000040c148981 */ /* 0x000ea8000c2e1900 */
[----:B------:R5:W3:Y:S01]  /*01e0*/  @!P0 LDG.E.EL R0, desc[UR4][R12.64] ;  /* 0x000000040c008981 */ /* 0x000ae2000c2e1900 */
[----:B----4-:R-:W-:-:S04]  /*01f0*/  IMAD.WIDE R8, R3, 0x4, R8 ;  /* 0x0000000403087825 */ /* 0x010fc800078e0208 */
[C---:B0-----:R-:W-:Y:S01]  /*0200*/  IMAD.WIDE R14, R21.reuse, 0x4, R14 ;  /* 0x00000004150e7825 */ /* 0x041fe200078e020e */
[----:B------:R-:W4:Y:S03]  /*0210*/  @!P0 LDG.E.64 R6, desc[UR4][R8.64] ;  /* 0x0000000408068981 */ /* 0x000f26000c1e1b00 */
[----:B-----5:R-:W-:Y:S01]  /*0220*/  IMAD.WIDE R12, R21, 0x4, R16 ;  /* 0x00000004150c7825 */ /* 0x020fe200078e0210 */
[----:B------:R-:W-:-:S04]  /*0230*/  CS2R R16, SRZ ;  /* 0x0000000000107805 */ /* 0x000fc8000001ff00 */
[----:B------:R-:W4:Y:S04]  /*0240*/  @!P0 LDG.E.EL R18, desc[UR4][R12.64] ;  /* 0x000000040c128981 */ /* 0x000f28000c2e1900 */
[----:B------:R-:W5:Y:S01]  /*0250*/  @!P0 LDG.E.EL R19, desc[UR4][R12.64] ;  /* 0x000000040c138981 */ /* 0x000f62000c2e1900 */
[----:B------:R-:W-:-:S03]  /*0260*/  IMAD.WIDE R10, R21, 0x4, R10 ;  /* 0x00000004150a7825 */ /* 0x000fc600078e020a */
[----:B------:R-:W4:Y:S01]  /*0270*/  @!P0 LDG.E.EL R16, desc[UR4][R14.64] ;  /* 0x000000040e108981 */ /* 0x000f22000c2e1900 */
[----:B-1----:R-:W-:-:S03]  /*0280*/  IMAD.WIDE R4, R21, 0x4, R4 ;  /* 0x0000000415047825 */ /* 0x002fc600078e0204 */
[----:B------:R-:W4:Y:S01]  /*0290*/  @!P0 LDG.E.EL R17, desc[UR4][R14.64] ;  /* 0x000000040e118981 */ /* 0x000f22000c2e1900 */
[----:B------:R-:W-:-:S03]  /*02a0*/  IMAD.MOV.U32 R21, RZ, RZ, RZ ;  /* 0x000000ffff157224 */ /* 0x000fc600078e00ff */
[----:B------:R-:W4:Y:S04]  /*02b0*/  @!P0 LDG.E.EL R24, desc[UR4][R10.64] ;  /* 0x000000040a188981 */ /* 0x000f28000c2e1900 */
[----:B------:R-:W4:Y:S04]  /*02c0*/  @!P0 LDG.E.EL R23, desc[UR4][R4.64] ;  /* 0x0000000404178981 */ /* 0x000f28000c2e1900 */
[----:B------:R-:W4:Y:S04]  /*02d0*/  @!P0 LDG.E.EL R21, desc[UR4][R10.64] ;  /* 0x000000040a158981 */ /* 0x000f28000c2e1900 */
[----:B------:R0:W4:Y:S02]  /*02e0*/  @!P0 LDG.E.EL R22, desc[UR4][R4.64] ;  /* 0x0000000404168981 */ /* 0x000124000c2e1900 */
[----:B0-----:R-:W-:Y:S01]  /*02f0*/  MOV R5, 0x3e800000 ;  /* 0x3e80000000057802 */ /* 0x001fe20000000f00 */
[----:B--2---:R-:W-:Y:S01]  /*0300*/  FADD R20, R20, 9.9999997473787516356e-06 ;  /* 0x3727c5ac14147421 */ /* 0x004fe20000000000 */
[----:B---3--:R-:W-:-:S03]  /*0310*/  FADD R0, R0, 9.9999997473787516356e-06 ;  /* 0x3727c5ac00007421 */ /* 0x008fc60000000000 */
[----:B------:R-:W0:Y:S08]  /*0320*/  MUFU.SQRT R13, R20 ;  /* 0x00000014000d7308 */ /* 0x000e300000002000 */
[----:B------:R-:W1:Y:S01]  /*0330*/  MUFU.SQRT R12, R0 ;  /* 0x00000000000c7308 */ /* 0x000e620000002000 */
[C---:B0-----:R-:W-:Y:S02]  /*0340*/  FSETP.GT.AND P2, PT, R13.reuse, 8.50705917302346158658e+37, PT ;  /* 0x7e8000000d00780b */ /* 0x041fe40003f44000 */
[----:B------:R-:W-:-:S02]  /*0350*/  FSETP.GEU.AND P4, PT, R13, 1.175494350822287508e-38, PT ;  /* 0x008000000d00780b */ /* 0x000fc40003f8e000 */
[C---:B-1----:R-:W-:Y:S02]  /*0360*/  FSETP.GT.AND P1, PT, R12.reuse, 8.50705917302346158658e+37, PT ;  /* 0x7e8000000c00780b */ /* 0x042fe40003f24000 */
[----:B------:R-:W-:-:S07]  /*0370*/  FSETP.GEU.AND P3, PT, R12, 1.175494350822287508e-38, PT ;  /* 0x008000000c00780b */ /* 0x000fce0003f6e000 */
[----:B------:R-:W-:-:S04]  /*0380*/  @P2 FMUL R13, R13, 0.25 ;  /* 0x3e8000000d0d2820 */ /* 0x000fc80000400000 */
[----:B------:R-:W-:Y:S01]  /*0390*/  @!P4 FMUL R13, R13, 16777216 ;  /* 0x4b8000000d0dc820 */ /* 0x000fe20000400000 */
[----:B------:R-:W-:-:S04]  /*03a0*/  @P1 FMUL R12, R12, 0.25 ;  /* 0x3e8000000c0c1820 */ /* 0x000fc80000400000 */
[----:B------:R-:W-:Y:S01]  /*03b0*/  @!P3 FMUL R12, R12, 16777216 ;  /* 0x4b8000000c0cb820 */ /* 0x000fe20000400000 */
[----:B------:R-:W0:Y:S01]  /*03c0*/  MUFU.RCP R13, R13 ;  /* 0x0000000d000d7308 */ /* 0x000e220000001000 */
[----:B------:R-:W-:-:S07]  /*03d0*/  FSEL R0, R5, 1, P2 ;  /* 0x3f80000005007808 */ /* 0x000fce0001000000 */
[----:B------:R-:W1:Y:S01]  /*03e0*/  MUFU.RCP R12, R12 ;  /* 0x0000000c000c7308 */ /* 0x000e620000001000 */
[----:B------:R-:W-:Y:S01]  /*03f0*/  FSEL R5, R5, 1, P1 ;  /* 0x3f80000005057808 */ /* 0x000fe20000800000 */
[----:B------:R-:W-:Y:S01]  /*0400*/  @!P4 FMUL R0, R0, 16777216 ;  /* 0x4b8000000000c820 */ /* 0x000fe20000400000 */
[----:B----4-:R-:W-:Y:S01]  /*0410*/  FADD R7, R18, R7 ;  /* 0x0000000712077221 */ /* 0x010fe20000000000 */
[----:B-----5:R-:W-:Y:S02]  /*0420*/  FADD R6, R19, R6 ;  /* 0x0000000613067221 */ /* 0x020fe40000000000 */
[----:B------:R-:W-:Y:S01]  /*0430*/  @!P3 FMUL R5, R5, 16777216 ;  /* 0x4b8000000505b820 */ /* 0x000fe20000400000 */
[----:B0-----:R-:W-:Y:S01]  /*0440*/  FMUL R0, R13, R0 ;  /* 0x000000000d007220 */ /* 0x001fe20000400000 */
[----:B------:R-:W-:Y:S01]  /*0450*/  FADD R11, R7, -R16 ;  /* 0x80000010070b7221 */ /* 0x000fe20000000000 */
[----:B------:R-:W-:-:S03]  /*0460*/  FADD R4, R6, -R17 ;  /* 0x8000001106047221 */ /* 0x000fc60000000000 */
[----:B------:R-:W-:Y:S01]  /*0470*/  FMUL R0, R0, R11 ;  /* 0x0000000b00007220 */ /* 0x000fe20000400000 */
[----:B-1----:R-:W-:-:S04]  /*0480*/  FMUL R5, R12, R5 ;  /* 0x000000050c057220 */ /* 0x002fc80000400000 */
[----:B------:R-:W-:Y:S01]  /*0490*/  FMUL R11, R5, R4 ;  /* 0x00000004050b7220 */ /* 0x000fe20000400000 */
[----:B------:R-:W-:Y:S01]  /*04a0*/  FFMA R23, R0, R24, R23 ;  /* 0x0000001800177223 */ /* 0x000fe20000000017 */
[----:B------:R-:W0:Y:S02]  /*04b0*/  LDC.64 R4, c[0x0][0x240] ;  /* 0x00009000ff047b82 */ /* 0x000e240000000a00 */
[----:B------:R-:W-:Y:S02]  /*04c0*/  FFMA R22, R11, R21, R22 ;  /* 0x000000150b167223 */ /* 0x000fe40000000016 */
[----:B------:R-:W-:-:S03]  /*04d0*/  FSETP.GT.AND P1, PT, R23, RZ, PT ;  /* 0x000000ff1700720b */ /* 0x000fc60003f24000 */
[----:B------:R-:W-:Y:S01]  /*04e0*/  FSETP.GT.AND P2, PT, R22, RZ, PT ;  /* 0x000000ff1600720b */ /* 0x000fe20003f44000 */
[----:B------:R-:W-:-:S04]  /*04f0*/  IMAD R11, R2, -0xe10, R3 ;  /* 0xfffff1f0020b7824 */ /* 0x000fc800078e0203 */
[----:B------:R-:W-:-:S05]  /*0500*/  IMAD R11, R2, 0xe80, R11 ;  /* 0x00000e80020b7824 */ /* 0x000fca00078e020b */
[----:B------:R-:W-:-:S03]  /*0510*/  @!P1 FMUL R23, R23, 0.0099999997764825820923 ;  /* 0x3c23d70a17179820 */ /* 0x000fc60000400000 */
[----:B------:R-:W-:Y:S02]  /*0520*/  @!P2 FMUL R22, R22, 0.0099999997764825820923 ;  /* 0x3c23d70a1616a820 */ /* 0x000fe40000400000 */
[----:B------:R-:W-:Y:S01]  /*0530*/  FSETP.GT.AND P2, PT, R23, RZ, PT ;  /* 0x000000ff1700720b */ /* 0x000fe20003f44000 */
[----:B0-----:R-:W-:Y:S02]  /*0540*/  IMAD.WIDE R2, R3, 0x4, R4 ;  /* 0x0000000403027825 */ /* 0x001fe400078e0204 */
[----:B------:R-:W-:Y:S02]  /*0550*/  FSETP.GT.AND P3, PT, R22, RZ, PT ;  /* 0x000000ff1600720b */ /* 0x000fe40003f64000 */
[----:B------:R-:W-:Y:S01]  /*0560*/  IADD3 R4, P1, R11, UR6, RZ ;  /* 0x000000060b047c10 */ /* 0x000fe2000ff3e0ff */
[----:B------:R0:W-:Y:S01]  /*0570*/  @!P0 STG.E.64 desc[UR4][R8.64], R6 ;  /* 0x0000000608008986 */ /* 0x0001e2000c101b04 */
[----:B------:R-:W-:Y:S02]  /*0580*/  SEL R13, RZ, 0x100, !P2 ;  /* 0x00000100ff0d7807 */ /* 0x000fe40005000000 */
[----:B------:R-:W-:Y:S01]  /*0590*/  SEL R0, RZ, 0x1, !P3 ;  /* 0x00000001ff007807 */ /* 0x000fe20005800000 */
[----:B------:R0:W-:Y:S01]  /*05a0*/  @!P0 STG.E.64 desc[UR4][R2.64], R22 ;  /* 0x0000001602008986 */ /* 0x0001e2000c101b04 */
[----:B------:R-:W-:-:S02]  /*05b0*/  LEA.HI.X.SX32 R5, R11, UR7, 0x1, P1 ;  /* 0x000000070b057c11 */ /* 0x000fc400088f0eff */
[----:B------:R-:W-:Y:S01]  /*05c0*/  IADD3 R13, R0, R13, RZ ;  /* 0x0000000d000d7210 */ /* 0x000fe20007ffe0ff */
[----:B0-----:R-:W-:Y:S06]  /*05d0*/  @P0 EXIT ;  /* 0x000000000000094d */ /* 0x001fec0003800000 */
[----:B------:R-:W-:Y:S01]  /*05e0*/  STG.E.U16 desc[UR4][R4.64], R13 ;  /* 0x0000000d04007986 */ /* 0x000fe2000c101504 */
[----:B------:R-:W-:Y:S05]  /*05f0*/  EXIT ;  /* 0x000000000000794d */ /* 0x000fea0003800000 */
.L_x_0:
[----:B------:R-:W-:-:S00]  /*0600*/  BRA `(.L_x_0) ;  /* 0xfffffffc00fc7947 */ /* 0x000fc0000383ffff */
[----:B------:R-:W-:-:S00]  /*0610*/  NOP ;  /* 0x0000000000007918 */ /* 0x000fc00000000000 */
        /* <DEDUP_REMOVED lines=14> */
.L_x_1:


//--------------------- .nv.global.init           --------------------------
	.section	.nv.global.init,"aw",@progbits
.nv.global.init:
	.type		_$_str,@object
	.size		_$_str,(_$_str_$_2 - _$_str)
_$_str:
        /*0000*/ 	.byte	0x5f, 0x5f, 0x43, 0x55, 0x44, 0x41, 0x5f, 0x46, 0x54, 0x5a, 0x00
	.type		_$_str_$_2,@object
	.size		_$_str_$_2,(.L_1 - _$_str_$_2)
_$_str_$_2:
        /*000b*/ 	.byte	0x5f, 0x5f, 0x43, 0x55, 0x44, 0x41, 0x5f, 0x50, 0x52, 0x45, 0x43, 0x5f, 0x53, 0x51, 0x52, 0x54
        /*001b*/ 	.byte	0x00
.L_1:


//--------------------- .nv.constant0.triton_poi_fused__native_batch_norm_legit_no_training_convolution_leaky_relu_leaky_relu_backward_0 --------------------------
	.section	.nv.constant0.triton_poi_fused__native_batch_norm_legit_no_training_convolution_leaky_relu_leaky_relu_backward_0,"a",@progbits
	.sectionflags	@""
	.align	4
.nv.constant0.triton_poi_fused__native_batch_norm_legit_no_training_convolution_leaky_relu_leaky_relu_backward_0:
	.zero		596
